//
// Generated by NVIDIA NVVM Compiler
//
// Compiler Build ID: CL-36424714
// Cuda compilation tools, release 13.0, V13.0.88
// Based on NVVM 20.0.0
//

.version 9.0
.target sm_100
.address_size 64

	// .globl	_Z17reduce_warp_levelILi256EEvPfS0_j
// _ZZ17reduce_warp_levelILi256EEvPfS0_jE8WarpSums has been demoted

.visible .entry _Z17reduce_warp_levelILi256EEvPfS0_j(
	.param .u64 .ptr .align 1 _Z17reduce_warp_levelILi256EEvPfS0_j_param_0,
	.param .u64 .ptr .align 1 _Z17reduce_warp_levelILi256EEvPfS0_j_param_1,
	.param .u32 _Z17reduce_warp_levelILi256EEvPfS0_j_param_2
)
{
	.reg .pred 	%p<15>;
	.reg .b32 	%r<34>;
	.reg .b32 	%f<29>;
	.reg .b64 	%rd<9>;
	// demoted variable
	.shared .align 4 .b8 _ZZ17reduce_warp_levelILi256EEvPfS0_jE8WarpSums[32];
	ld.param.u64 	%rd2, [_Z17reduce_warp_levelILi256EEvPfS0_j_param_0];
	ld.param.u64 	%rd3, [_Z17reduce_warp_levelILi256EEvPfS0_j_param_1];
	ld.param.u32 	%r8, [_Z17reduce_warp_levelILi256EEvPfS0_j_param_2];
	mov.u32 	%r1, %tid.x;
	mov.u32 	%r2, %ctaid.x;
	shl.b32 	%r9, %r2, 8;
	add.s32 	%r33, %r9, %r1;
	setp.ge.u32 	%p1, %r33, %r8;
	mov.f32 	%f27, 0f00000000;
	@%p1 bra 	$L__BB0_3;
	mov.u32 	%r10, %nctaid.x;
	shl.b32 	%r4, %r10, 8;
	cvta.to.global.u64 	%rd1, %rd2;
	mov.f32 	%f27, 0f00000000;
$L__BB0_2:
	mul.wide.s32 	%rd4, %r33, 4;
	add.s64 	%rd5, %rd1, %rd4;
	ld.global.f32 	%f10, [%rd5];
	add.f32 	%f27, %f27, %f10;
	add.s32 	%r33, %r33, %r4;
	setp.lt.u32 	%p2, %r33, %r8;
	@%p2 bra 	$L__BB0_2;
$L__BB0_3:
	and.b32  	%r7, %r1, 31;
	mov.b32 	%r11, %f27;
	shfl.sync.down.b32	%r12|%p3, %r11, 16, 31, -1;
	mov.b32 	%f11, %r12;
	add.f32 	%f12, %f27, %f11;
	mov.b32 	%r13, %f12;
	shfl.sync.down.b32	%r14|%p4, %r13, 8, 31, -1;
	mov.b32 	%f13, %r14;
	add.f32 	%f14, %f12, %f13;
	mov.b32 	%r15, %f14;
	shfl.sync.down.b32	%r16|%p5, %r15, 4, 31, -1;
	mov.b32 	%f15, %r16;
	add.f32 	%f16, %f14, %f15;
	mov.b32 	%r17, %f16;
	shfl.sync.down.b32	%r18|%p6, %r17, 2, 31, -1;
	mov.b32 	%f17, %r18;
	add.f32 	%f18, %f16, %f17;
	mov.b32 	%r19, %f18;
	shfl.sync.down.b32	%r20|%p7, %r19, 1, 31, -1;
	mov.b32 	%f19, %r20;
	add.f32 	%f4, %f18, %f19;
	setp.ne.s32 	%p8, %r7, 0;
	@%p8 bra 	$L__BB0_5;
	shr.u32 	%r21, %r1, 3;
	mov.u32 	%r22, _ZZ17reduce_warp_levelILi256EEvPfS0_jE8WarpSums;
	add.s32 	%r23, %r22, %r21;
	st.shared.f32 	[%r23], %f4;
$L__BB0_5:
	bar.sync 	0;
	setp.gt.u32 	%p9, %r1, 7;
	@%p9 bra 	$L__BB0_7;
	shl.b32 	%r24, %r7, 2;
	mov.u32 	%r25, _ZZ17reduce_warp_levelILi256EEvPfS0_jE8WarpSums;
	add.s32 	%r26, %r25, %r24;
	ld.shared.f32 	%f28, [%r26];
	bra.uni 	$L__BB0_8;
$L__BB0_7:
	setp.gt.u32 	%p10, %r1, 31;
	mov.f32 	%f28, 0f00000000;
	@%p10 bra 	$L__BB0_10;
$L__BB0_8:
	mov.b32 	%r27, %f28;
	shfl.sync.down.b32	%r28|%p11, %r27, 4, 31, -1;
	mov.b32 	%f21, %r28;
	add.f32 	%f22, %f28, %f21;
	mov.b32 	%r29, %f22;
	shfl.sync.down.b32	%r30|%p12, %r29, 2, 31, -1;
	mov.b32 	%f23, %r30;
	add.f32 	%f24, %f22, %f23;
	mov.b32 	%r31, %f24;
	shfl.sync.down.b32	%r32|%p13, %r31, 1, 31, -1;
	mov.b32 	%f25, %r32;
	add.f32 	%f7, %f24, %f25;
	setp.ne.s32 	%p14, %r1, 0;
	@%p14 bra 	$L__BB0_10;
	cvta.to.global.u64 	%rd6, %rd3;
	mul.wide.u32 	%rd7, %r2, 4;
	add.s64 	%rd8, %rd6, %rd7;
	st.global.f32 	[%rd8], %f7;
$L__BB0_10:
	ret;

}


// ===== COMPILED SASS (sm_100) =====

	.target	sm_100

	.elftype	@"ET_EXEC"


//--------------------- .note.nv.tkinfo           --------------------------
	.section	.note.nv.tkinfo,"",@"SHT_NOTE"
	.sectionflags	@"SHF_NOTE_NV_TKINFO"
	.tkinfo
        /*0018*/ 	.word	0x00000002
        /*0030*/ 	.string	""
        /*0030*/ 	.string	"ptxas"
        /*0030*/ 	.string	"Cuda compilation tools, release 13.0, V13.0.88"
        /*0030*/ 	.string	"Build cuda_13.0.r13.0/compiler.36424714_0"
        /*0030*/ 	.string	"-arch sm_100 -m 64 "



//--------------------- .note.nv.cuinfo           --------------------------
	.section	.note.nv.cuinfo,"",@"SHT_NOTE"
	.sectionflags	@"SHF_NOTE_NV_CUINFO"
        /*0018*/ 	.short	0x0002
        /*001a*/ 	.short	0x0064
        /*001c*/ 	.short	0x0082
	.zero		2


//--------------------- .nv.info                  --------------------------
	.section	.nv.info,"",@"SHT_CUDA_INFO"
	.align	4


	//----- nvinfo : EIATTR_REGCOUNT
	.align		4
        /*0000*/ 	.byte	0x04, 0x2f
        /*0002*/ 	.short	(.L_1 - .L_0)
	.align		4
.L_0:
        /*0004*/ 	.word	index@(_Z17reduce_warp_levelILi256EEvPfS0_j)
        /*0008*/ 	.word	0x0000000e


	//----- nvinfo : EIATTR_FRAME_SIZE
	.align		4
.L_1:
        /*000c*/ 	.byte	0x04, 0x11
        /*000e*/ 	.short	(.L_3 - .L_2)
	.align		4
.L_2:
        /*0010*/ 	.word	index@(_Z17reduce_warp_levelILi256EEvPfS0_j)
        /*0014*/ 	.word	0x00000000


	//----- nvinfo : EIATTR_MIN_STACK_SIZE
	.align		4
.L_3:
        /*0018*/ 	.byte	0x04, 0x12
        /*001a*/ 	.short	(.L_5 - .L_4)
	.align		4
.L_4:
        /*001c*/ 	.word	index@(_Z17reduce_warp_levelILi256EEvPfS0_j)
        /*0020*/ 	.word	0x00000000
.L_5:


//--------------------- .nv.compat                --------------------------
	.section	.nv.compat,"",@"SHT_CUDA_COMPAT_INFO"
	.align	4
        /*0000*/ 	.byte	0x02, 0x09, 0x00, 0x00, 0x02, 0x02, 0x01, 0x00, 0x02, 0x05, 0x05, 0x00, 0x03, 0x07, 0x01, 0x01
        /*0010*/ 	.byte	0x02, 0x03, 0x00, 0x00, 0x02, 0x06, 0x01, 0x00, 0x04, 0x0b, 0x08, 0x00, 0x09, 0x00, 0x00, 0x00
        /*0020*/ 	.byte	0x00, 0x00, 0x00, 0x00


//--------------------- .nv.info._Z17reduce_warp_levelILi256EEvPfS0_j --------------------------
	.section	.nv.info._Z17reduce_warp_levelILi256EEvPfS0_j,"",@"SHT_CUDA_INFO"
	.sectionflags	@""
	.align	4


	//----- nvinfo : EIATTR_CUDA_API_VERSION
	.align		4
        /*0000*/ 	.byte	0x04, 0x37
        /*0002*/ 	.short	(.L_7 - .L_6)
.L_6:
        /*0004*/ 	.word	0x00000082


	//----- nvinfo : EIATTR_KPARAM_INFO
	.align		4
.L_7:
        /*0008*/ 	.byte	0x04, 0x17
        /*000a*/ 	.short	(.L_9 - .L_8)
.L_8:
        /*000c*/ 	.word	0x00000000
        /*0010*/ 	.short	0x0002
        /*0012*/ 	.short	0x0010
        /*0014*/ 	.byte	0x00, 0xf0, 0x11, 0x00


	//----- nvinfo : EIATTR_KPARAM_INFO
	.align		4
.L_9:
        /*0018*/ 	.byte	0x04, 0x17
        /*001a*/ 	.short	(.L_11 - .L_10)
.L_10:
        /*001c*/ 	.word	0x00000000
        /*0020*/ 	.short	0x0001
        /*0022*/ 	.short	0x0008
        /*0024*/ 	.byte	0x00, 0xf5, 0x21, 0x00


	//----- nvinfo : EIATTR_KPARAM_INFO
	.align		4
.L_11:
        /*0028*/ 	.byte	0x04, 0x17
        /*002a*/ 	.short	(.L_13 - .L_12)
.L_12:
        /*002c*/ 	.word	0x00000000
        /*0030*/ 	.short	0x0000
        /*0032*/ 	.short	0x0000
        /*0034*/ 	.byte	0x00, 0xf5, 0x21, 0x00


	//----- nvinfo : EIATTR_SPARSE_MMA_MASK
	.align		4
.L_13:
        /*0038*/ 	.byte	0x03, 0x50
        /*003a*/ 	.short	0x0000


	//----- nvinfo : EIATTR_MAXREG_COUNT
	.align		4
        /*003c*/ 	.byte	0x03, 0x1b
        /*003e*/ 	.short	0x00ff


	//----- nvinfo : EIATTR_NUM_BARRIERS
	.align		4
        /*0040*/ 	.byte	0x02, 0x4c
        /*0042*/ 	.byte	0x01
	.zero		1


	//----- nvinfo : EIATTR_MERCURY_ISA_VERSION
	.align		4
        /*0044*/ 	.byte	0x03, 0x5f
        /*0046*/ 	.short	0x0101


	//----- nvinfo : EIATTR_COOP_GROUP_MASK_REGIDS
	.align		4
        /*0048*/ 	.byte	0x04, 0x29
        /*004a*/ 	.short	(.L_15 - .L_14)


	//   ....[0]....
.L_14:
        /*004c*/ 	.word	0xffffffff


	//   ....[1]....
        /*0050*/ 	.word	0xffffffff


	//   ....[2]....
        /*0054*/ 	.word	0xffffffff


	//   ....[3]....
        /*0058*/ 	.word	0xffffffff


	//   ....[4]....
        /*005c*/ 	.word	0xffffffff


	//   ....[5]....
        /*0060*/ 	.word	0xffffffff


	//   ....[6]....
        /*0064*/ 	.word	0xffffffff


	//   ....[7]....
        /*0068*/ 	.word	0xffffffff


	//----- nvinfo : EIATTR_COOP_GROUP_INSTR_OFFSETS
	.align		4
.L_15:
        /*006c*/ 	.byte	0x04, 0x28
        /*006e*/ 	.short	(.L_17 - .L_16)


	//   ....[0]....
.L_16:
        /*0070*/ 	.word	0x00000140


	//   ....[1]....
        /*0074*/ 	.word	0x000001a0


	//   ....[2]....
        /*0078*/ 	.word	0x000001e0


	//   ....[3]....
        /*007c*/ 	.word	0x00000230


	//   ....[4]....
        /*0080*/ 	.word	0x00000270


	//   ....[5]....
        /*0084*/ 	.word	0x00000310


	//   ....[6]....
        /*0088*/ 	.word	0x00000340


	//   ....[7]....
        /*008c*/ 	.word	0x00000360


	//----- nvinfo : EIATTR_VRC_CTA_INIT_COUNT
	.align		4
.L_17:
        /*0090*/ 	.byte	0x02, 0x4a
	.zero		1
	.zero		1


	//----- nvinfo : EIATTR_EXIT_INSTR_OFFSETS
	.align		4
        /*0094*/ 	.byte	0x04, 0x1c
        /*0096*/ 	.short	(.L_19 - .L_18)


	//   ....[0]....
.L_18:
        /*0098*/ 	.word	0x000002e0


	//   ....[1]....
        /*009c*/ 	.word	0x00000370


	//   ....[2]....
        /*00a0*/ 	.word	0x000003c0


	//----- nvinfo : EIATTR_CRS_STACK_SIZE
	.align		4
.L_19:
        /*00a4*/ 	.byte	0x04, 0x1e
        /*00a6*/ 	.short	(.L_21 - .L_20)
.L_20:
        /*00a8*/ 	.word	0x00000000


	//----- nvinfo : EIATTR_CBANK_PARAM_SIZE
	.align		4
.L_21:
        /*00ac*/ 	.byte	0x03, 0x19
        /*00ae*/ 	.short	0x0014


	//----- nvinfo : EIATTR_PARAM_CBANK
	.align		4
        /*00b0*/ 	.byte	0x04, 0x0a
        /*00b2*/ 	.short	(.L_23 - .L_22)
	.align		4
.L_22:
        /*00b4*/ 	.word	index@(.nv.constant0._Z17reduce_warp_levelILi256EEvPfS0_j)
        /*00b8*/ 	.short	0x0380
        /*00ba*/ 	.short	0x0014


	//----- nvinfo : EIATTR_SW_WAR
	.align		4
.L_23:
        /*00bc*/ 	.byte	0x04, 0x36
        /*00be*/ 	.short	(.L_25 - .L_24)
.L_24:
        /*00c0*/ 	.word	0x00000008
.L_25:


//--------------------- .nv.callgraph             --------------------------
	.section	.nv.callgraph,"",@"SHT_CUDA_CALLGRAPH"
	.align	4
	.sectionentsize	8
	.align		4
        /*0000*/ 	.word	0x00000000
	.align		4
        /*0004*/ 	.word	0xffffffff
	.align		4
        /*0008*/ 	.word	0x00000000
	.align		4
        /*000c*/ 	.word	0xfffffffe
	.align		4
        /*0010*/ 	.word	0x00000000
	.align		4
        /*0014*/ 	.word	0xfffffffd
	.align		4
        /*0018*/ 	.word	0x00000000
	.align		4
        /*001c*/ 	.word	0xfffffffc


//--------------------- .text._Z17reduce_warp_levelILi256EEvPfS0_j --------------------------
	.section	.text._Z17reduce_warp_levelILi256EEvPfS0_j,"ax",@progbits
	.align	128
        .global         _Z17reduce_warp_levelILi256EEvPfS0_j
        .type           _Z17reduce_warp_levelILi256EEvPfS0_j,@function
        .size           _Z17reduce_warp_levelILi256EEvPfS0_j,(.L_x_6 - _Z17reduce_warp_levelILi256EEvPfS0_j)
        .other          _Z17reduce_warp_levelILi256EEvPfS0_j,@"STO_CUDA_ENTRY STV_DEFAULT"
_Z17reduce_warp_levelILi256EEvPfS0_j:
.text._Z17reduce_warp_levelILi256EEvPfS0_j:
[----:B------:R-:W-:Y:S01]  /*0000*/  LDC R1, c[0x0][0x37c] ;  /* 0x0000df00ff017b82 */ /* 0x000fe20000000800 */
[----:B------:R-:W0:Y:S01]  /*0010*/  S2R R3, SR_TID.X ;  /* 0x0000000000037919 */ /* 0x000e220000002100 */
[----:B------:R-:W1:Y:S01]  /*0020*/  LDCU UR6, c[0x0][0x390] ;  /* 0x00007200ff0677ac */ /* 0x000e620008000800 */
[----:B------:R-:W-:Y:S01]  /*0030*/  BSSY.RECONVERGENT B0, `(.L_x_0) ;  /* 0x0000010000007945 */ /* 0x000fe20003800200 */
[----:B------:R-:W-:Y:S01]  /*0040*/  IMAD.MOV.U32 R8, RZ, RZ, RZ ;  /* 0x000000ffff087224 */ /* 0x000fe200078e00ff */
[----:B------:R-:W0:Y:S01]  /*0050*/  S2R R0, SR_CTAID.X ;  /* 0x0000000000007919 */ /* 0x000e220000002500 */
[----:B------:R-:W2:Y:S01]  /*0060*/  LDCU.64 UR4, c[0x0][0x358] ;  /* 0x00006b00ff0477ac */ /* 0x000ea20008000a00 */
[----:B0-----:R-:W-:-:S05]  /*0070*/  IMAD R2, R0, 0x100, R3 ;  /* 0x0000010000027824 */ /* 0x001fca00078e0203 */
[----:B-1----:R-:W-:-:S13]  /*0080*/  ISETP.GE.U32.AND P0, PT, R2, UR6, PT ;  /* 0x0000000602007c0c */ /* 0x002fda000bf06070 */
[----:B--2---:R-:W-:Y:S05]  /*0090*/  @P0 BRA `(.L_x_1) ;  /* 0x0000000000240947 */ /* 0x004fea0003800000 */
[----:B------:R-:W0:Y:S01]  /*00a0*/  LDC R9, c[0x0][0x370] ;  /* 0x0000dc00ff097b82 */ /* 0x000e220000000800 */
[----:B------:R-:W-:-:S07]  /*00b0*/  HFMA2 R8, -RZ, RZ, 0, 0 ;  /* 0x00000000ff087431 */ /* 0x000fce00000001ff */
[----:B------:R-:W1:Y:S02]  /*00c0*/  LDC.64 R6, c[0x0][0x380] ;  /* 0x0000e000ff067b82 */ /* 0x000e640000000a00 */
.L_x_2:
[----:B-1----:R-:W-:-:S06]  /*00d0*/  IMAD.WIDE R4, R2, 0x4, R6 ;  /* 0x0000000402047825 */ /* 0x002fcc00078e0206 */
[----:B------:R-:W2:Y:S01]  /*00e0*/  LDG.E R5, desc[UR4][R4.64] ;  /* 0x0000000404057981 */ /* 0x000ea2000c1e1900 */
[----:B0-----:R-:W-:-:S05]  /*00f0*/  IMAD R2, R9, 0x100, R2 ;  /* 0x0000010009027824 */ /* 0x001fca00078e0202 */
[----:B------:R-:W-:Y:S01]  /*0100*/  ISETP.GE.U32.AND P0, PT, R2, UR6, PT ;  /* 0x0000000602007c0c */ /* 0x000fe2000bf06070 */
[----:B--2---:R-:W-:-:S12]  /*0110*/  FADD R8, R5, R8 ;  /* 0x0000000805087221 */ /* 0x004fd80000000000 */
[----:B------:R-:W-:Y:S05]  /*0120*/  @!P0 BRA `(.L_x_2) ;  /* 0xfffffffc00e88947 */ /* 0x000fea000383ffff */
.L_x_1:
[----:B------:R-:W-:Y:S05]  /*0130*/  BSYNC.RECONVERGENT B0 ;  /* 0x0000000000007941 */ /* 0x000fea0003800200 */
.L_x_0:
[----:B------:R-:W0:Y:S01]  /*0140*/  SHFL.DOWN PT, R5, R8, 0x10, 0x1f ;  /* 0x0a001f0008057f89 */ /* 0x000e2200000e0000 */
[----:B------:R-:W-:Y:S01]  /*0150*/  ISETP.GT.U32.AND P1, PT, R3, 0x7, PT ;  /* 0x000000070300780c */ /* 0x000fe20003f24070 */
[----:B------:R-:W-:-:S12]  /*0160*/  BSSY.RECONVERGENT B0, `(.L_x_3) ;  /* 0x000001a000007945 */ /* 0x000fd80003800200 */
[----:B------:R-:W1:Y:S01]  /*0170*/  @!P1 S2R R11, SR_CgaCtaId ;  /* 0x00000000000b9919 */ /* 0x000e620000008800 */
[----:B0-----:R-:W-:Y:S01]  /*0180*/  FADD R5, R5, R8 ;  /* 0x0000000805057221 */ /* 0x001fe20000000000 */
[----:B------:R-:W-:-:S04]  /*0190*/  @!P1 MOV R8, 0x400 ;  /* 0x0000040000089802 */ /* 0x000fc80000000f00 */
[----:B------:R-:W0:Y:S01]  /*01a0*/  SHFL.DOWN PT, R2, R5, 0x8, 0x1f ;  /* 0x09001f0005027f89 */ /* 0x000e2200000e0000 */
[----:B-1----:R-:W-:Y:S01]  /*01b0*/  @!P1 LEA R11, R11, R8, 0x18 ;  /* 0x000000080b0b9211 */ /* 0x002fe200078ec0ff */
[----:B0-----:R-:W-:Y:S01]  /*01c0*/  FADD R4, R5, R2 ;  /* 0x0000000205047221 */ /* 0x001fe20000000000 */
[----:B------:R-:W-:-:S04]  /*01d0*/  LOP3.LUT P0, R2, R3, 0x1f, RZ, 0xc0, !PT ;  /* 0x0000001f03027812 */ /* 0x000fc8000780c0ff */
[----:B------:R-:W0:Y:S01]  /*01e0*/  SHFL.DOWN PT, R7, R4, 0x4, 0x1f ;  /* 0x08801f0004077f89 */ /* 0x000e2200000e0000 */
[----:B------:R-:W-:-:S08]  /*01f0*/  @!P1 LEA R2, R2, R11, 0x2 ;  /* 0x0000000b02029211 */ /* 0x000fd000078e10ff */
[----:B------:R-:W1:Y:S01]  /*0200*/  @!P0 S2R R10, SR_CgaCtaId ;  /* 0x00000000000a8919 */ /* 0x000e620000008800 */
[----:B------:R-:W-:Y:S01]  /*0210*/  @!P0 MOV R5, 0x400 ;  /* 0x0000040000058802 */ /* 0x000fe20000000f00 */
[----:B0-----:R-:W-:-:S05]  /*0220*/  FADD R7, R4, R7 ;  /* 0x0000000704077221 */ /* 0x001fca0000000000 */
[----:B------:R-:W0:Y:S01]  /*0230*/  SHFL.DOWN PT, R6, R7, 0x2, 0x1f ;  /* 0x08401f0007067f89 */ /* 0x000e2200000e0000 */
[----:B-1----:R-:W-:-:S04]  /*0240*/  @!P0 LEA R4, R10, R5, 0x18 ;  /* 0x000000050a048211 */ /* 0x002fc800078ec0ff */
[----:B------:R-:W-:Y:S01]  /*0250*/  @!P0 LEA.HI R4, R3, R4, RZ, 0x1d ;  /* 0x0000000403048211 */ /* 0x000fe200078fe8ff */
[----:B0-----:R-:W-:-:S05]  /*0260*/  FADD R6, R7, R6 ;  /* 0x0000000607067221 */ /* 0x001fca0000000000 */
[----:B------:R-:W0:Y:S02]  /*0270*/  SHFL.DOWN PT, R9, R6, 0x1, 0x1f ;  /* 0x08201f0006097f89 */ /* 0x000e2400000e0000 */
[----:B0-----:R-:W-:-:S05]  /*0280*/  FADD R9, R6, R9 ;  /* 0x0000000906097221 */ /* 0x001fca0000000000 */
[----:B------:R0:W-:Y:S01]  /*0290*/  @!P0 STS [R4], R9 ;  /* 0x0000000904008388 */ /* 0x0001e20000000800 */
[----:B------:R-:W-:Y:S06]  /*02a0*/  BAR.SYNC.DEFER_BLOCKING 0x0 ;  /* 0x0000000000007b1d */ /* 0x000fec0000010000 */
[----:B------:R-:W1:Y:S01]  /*02b0*/  @!P1 LDS R2, [R2] ;  /* 0x0000000002029984 */ /* 0x000e620000000800 */
[----:B------:R-:W-:Y:S05]  /*02c0*/  @!P1 BRA `(.L_x_4) ;  /* 0x00000000000c9947 */ /* 0x000fea0003800000 */
[----:B------:R-:W-:-:S13]  /*02d0*/  ISETP.GT.U32.AND P0, PT, R3, 0x1f, PT ;  /* 0x0000001f0300780c */ /* 0x000fda0003f04070 */
[----:B------:R-:W-:Y:S05]  /*02e0*/  @P0 EXIT ;  /* 0x000000000000094d */ /* 0x000fea0003800000 */
[----:B-1----:R-:W-:-:S07]  /*02f0*/  MOV R2, RZ ;  /* 0x000000ff00027202 */ /* 0x002fce0000000f00 */
.L_x_4:
[----:B------:R-:W-:Y:S05]  /*0300*/  BSYNC.RECONVERGENT B0 ;  /* 0x0000000000007941 */ /* 0x000fea0003800200 */
.L_x_3:
[----:B-1----:R-:W1:Y:S01]  /*0310*/  SHFL.DOWN PT, R5, R2, 0x4, 0x1f ;  /* 0x08801f0002057f89 */ /* 0x002e6200000e0000 */
[----:B------:R-:W-:Y:S01]  /*0320*/  ISETP.NE.AND P0, PT, R3, RZ, PT ;  /* 0x000000ff0300720c */ /* 0x000fe20003f05270 */
[----:B-1----:R-:W-:-:S05]  /*0330*/  FADD R5, R5, R2 ;  /* 0x0000000205057221 */ /* 0x002fca0000000000 */
[----:B0-----:R-:W0:Y:S02]  /*0340*/  SHFL.DOWN PT, R4, R5, 0x2, 0x1f ;  /* 0x08401f0005047f89 */ /* 0x001e2400000e0000 */
[----:B0-----:R-:W-:-:S05]  /*0350*/  FADD R4, R5, R4 ;  /* 0x0000000405047221 */ /* 0x001fca0000000000 */
[----:B------:R0:W1:Y:S01]  /*0360*/  SHFL.DOWN PT, R7, R4, 0x1, 0x1f ;  /* 0x08201f0004077f89 */ /* 0x00006200000e0000 */
[----:B------:R-:W-:Y:S05]  /*0370*/  @P0 EXIT ;  /* 0x000000000000094d */ /* 0x000fea0003800000 */
[----:B------:R-:W2:Y:S01]  /*0380*/  LDC.64 R2, c[0x0][0x388] ;  /* 0x0000e200ff027b82 */ /* 0x000ea20000000a00 */
[----:B-1----:R-:W-:Y:S01]  /*0390*/  FADD R7, R4, R7 ;  /* 0x0000000704077221 */ /* 0x002fe20000000000 */
[----:B--2---:R-:W-:-:S05]  /*03a0*/  IMAD.WIDE.U32 R2, R0, 0x4, R2 ;  /* 0x0000000400027825 */ /* 0x004fca00078e0002 */
[----:B------:R-:W-:Y:S01]  /*03b0*/  STG.E desc[UR4][R2.64], R7 ;  /* 0x0000000702007986 */ /* 0x000fe2000c101904 */
[----:B------:R-:W-:Y:S05]  /*03c0*/  EXIT ;  /* 0x000000000000794d */ /* 0x000fea0003800000 */
.L_x_5:
[----:B------:R-:W-:-:S00]  /*03d0*/  BRA `(.L_x_5) ;  /* 0xfffffffc00fc7947 */ /* 0x000fc0000383ffff */
[----:B------:R-:W-:-:S00]  /*03e0*/  NOP ;  /* 0x0000000000007918 */ /* 0x000fc00000000000 */
        /* <DEDUP_REMOVED lines=9> */
.L_x_6:


//--------------------- .nv.shared._Z17reduce_warp_levelILi256EEvPfS0_j --------------------------
	.section	.nv.shared._Z17reduce_warp_levelILi256EEvPfS0_j,"aw",@nobits
	.sectionflags	@""
	.align	4
.nv.shared._Z17reduce_warp_levelILi256EEvPfS0_j:
	.zero		1056


//--------------------- .nv.shared.reserved.0     --------------------------
	.section	.nv.shared.reserved.0,"aw",@nobits
	.weak		__nv_reservedSMEM_offset_0_alias
	.size		__nv_reservedSMEM_offset_0_alias, 0, 64
	.other		__nv_reservedSMEM_offset_0_alias,@"STO_CUDA_RESERVED_SHARED STV_DEFAULT"
__nv_reservedSMEM_offset_0_alias:
	.zero		0
	.zero		64


//--------------------- .nv.constant0._Z17reduce_warp_levelILi256EEvPfS0_j --------------------------
	.section	.nv.constant0._Z17reduce_warp_levelILi256EEvPfS0_j,"a",@progbits
	.sectionflags	@""
	.align	4
.nv.constant0._Z17reduce_warp_levelILi256EEvPfS0_j:
	.zero		916


//--------------------- SYMBOLS --------------------------

	.type		.nv.reservedSmem.offset0,@object
	.size		.nv.reservedSmem.offset0,0x4
	.type		.nv.reservedSmem.cap,@object
	.size		.nv.reservedSmem.cap,0x4
